//
// Generated by NVIDIA NVVM Compiler
//
// Compiler Build ID: CL-36424714
// Cuda compilation tools, release 13.0, V13.0.88
// Based on NVVM 20.0.0
//

.version 9.0
.target sm_100
.address_size 64

	// .globl	_Z5hellov
.extern .func  (.param .b32 func_retval0) vprintf
(
	.param .b64 vprintf_param_0,
	.param .b64 vprintf_param_1
)
;
.global .align 1 .b8 $str[27] = {72, 101, 108, 108, 111, 32, 102, 114, 111, 109, 32, 71, 80, 85, 32, 116, 104, 114, 101, 97, 100, 32, 37, 100, 33, 10};

.visible .entry _Z5hellov()
{
	.local .align 8 .b8 	__local_depot0[8];
	.reg .b64 	%SP;
	.reg .b64 	%SPL;
	.reg .b32 	%r<4>;
	.reg .b64 	%rd<5>;

	mov.u64 	%SPL, __local_depot0;
	cvta.local.u64 	%SP, %SPL;
	add.u64 	%rd1, %SP, 0;
	add.u64 	%rd2, %SPL, 0;
	mov.u32 	%r1, %tid.x;
	st.local.u32 	[%rd2], %r1;
	mov.u64 	%rd3, $str;
	cvta.global.u64 	%rd4, %rd3;
	{ // callseq 0, 0
	.param .b64 param0;
	st.param.b64 	[param0], %rd4;
	.param .b64 param1;
	st.param.b64 	[param1], %rd1;
	.param .b32 retval0;
	call.uni (retval0), 
	vprintf, 
	(
	param0, 
	param1
	);
	ld.param.b32 	%r2, [retval0];
	} // callseq 0
	ret;

}


// ===== COMPILED SASS (sm_100) =====

	.target	sm_100

	.elftype	@"ET_EXEC"


//--------------------- .note.nv.tkinfo           --------------------------
	.section	.note.nv.tkinfo,"",@"SHT_NOTE"
	.sectionflags	@"SHF_NOTE_NV_TKINFO"
	.tkinfo
        /*0018*/ 	.word	0x00000002
        /*0030*/ 	.string	""
        /*0030*/ 	.string	"ptxas"
        /*0030*/ 	.string	"Cuda compilation tools, release 13.0, V13.0.88"
        /*0030*/ 	.string	"Build cuda_13.0.r13.0/compiler.36424714_0"
        /*0030*/ 	.string	"-arch sm_100 -m 64 "



//--------------------- .note.nv.cuinfo           --------------------------
	.section	.note.nv.cuinfo,"",@"SHT_NOTE"
	.sectionflags	@"SHF_NOTE_NV_CUINFO"
        /*0018*/ 	.short	0x0002
        /*001a*/ 	.short	0x0064
        /*001c*/ 	.short	0x0082
	.zero		2


//--------------------- .nv.info                  --------------------------
	.section	.nv.info,"",@"SHT_CUDA_INFO"
	.align	4


	//----- nvinfo : EIATTR_REGCOUNT
	.align		4
        /*0000*/ 	.byte	0x04, 0x2f
        /*0002*/ 	.short	(.L_2 - .L_1)
	.align		4
.L_1:
        /*0004*/ 	.word	index@(_Z5hellov)
        /*0008*/ 	.word	0x00000018


	//----- nvinfo : EIATTR_FRAME_SIZE
	.align		4
.L_2:
        /*000c*/ 	.byte	0x04, 0x11
        /*000e*/ 	.short	(.L_4 - .L_3)
	.align		4
.L_3:
        /*0010*/ 	.word	index@(_Z5hellov)
        /*0014*/ 	.word	0x00000008


	//----- nvinfo : EIATTR_MIN_STACK_SIZE
	.align		4
.L_4:
        /*0018*/ 	.byte	0x04, 0x12
        /*001a*/ 	.short	(.L_6 - .L_5)
	.align		4
.L_5:
        /*001c*/ 	.word	index@(_Z5hellov)
        /*0020*/ 	.word	0x00000008
.L_6:


//--------------------- .nv.compat                --------------------------
	.section	.nv.compat,"",@"SHT_CUDA_COMPAT_INFO"
	.align	4
        /*0000*/ 	.byte	0x02, 0x09, 0x00, 0x00, 0x02, 0x02, 0x01, 0x00, 0x02, 0x05, 0x05, 0x00, 0x03, 0x07, 0x01, 0x01
        /*0010*/ 	.byte	0x02, 0x03, 0x00, 0x00, 0x02, 0x06, 0x01, 0x00, 0x04, 0x0b, 0x08, 0x00, 0x09, 0x00, 0x00, 0x00
        /*0020*/ 	.byte	0x00, 0x00, 0x00, 0x00


//--------------------- .nv.info._Z5hellov        --------------------------
	.section	.nv.info._Z5hellov,"",@"SHT_CUDA_INFO"
	.sectionflags	@""
	.align	4


	//----- nvinfo : EIATTR_CUDA_API_VERSION
	.align		4
        /*0000*/ 	.byte	0x04, 0x37
        /*0002*/ 	.short	(.L_8 - .L_7)
.L_7:
        /*0004*/ 	.word	0x00000082


	//----- nvinfo : EIATTR_SPARSE_MMA_MASK
	.align		4
.L_8:
        /*0008*/ 	.byte	0x03, 0x50
        /*000a*/ 	.short	0x0000


	//----- nvinfo : EIATTR_MAXREG_COUNT
	.align		4
        /*000c*/ 	.byte	0x03, 0x1b
        /*000e*/ 	.short	0x00ff


	//----- nvinfo : EIATTR_EXTERNS
	.align		4
        /*0010*/ 	.byte	0x04, 0x0f
        /*0012*/ 	.short	(.L_10 - .L_9)


	//   ....[0]....
	.align		4
.L_9:
        /*0014*/ 	.word	index@(vprintf)


	//----- nvinfo : EIATTR_MERCURY_ISA_VERSION
	.align		4
.L_10:
        /*0018*/ 	.byte	0x03, 0x5f
        /*001a*/ 	.short	0x0101


	//----- nvinfo : EIATTR_VRC_CTA_INIT_COUNT
	.align		4
        /*001c*/ 	.byte	0x02, 0x4a
	.zero		1
	.zero		1


	//----- nvinfo : EIATTR_SYSCALL_OFFSETS
	.align		4
        /*0020*/ 	.byte	0x04, 0x46
        /*0022*/ 	.short	(.L_12 - .L_11)


	//   ....[0]....
.L_11:
        /*0024*/ 	.word	0x000000e0


	//----- nvinfo : EIATTR_EXIT_INSTR_OFFSETS
	.align		4
.L_12:
        /*0028*/ 	.byte	0x04, 0x1c
        /*002a*/ 	.short	(.L_14 - .L_13)


	//   ....[0]....
.L_13:
        /*002c*/ 	.word	0x000000f0


	//----- nvinfo : EIATTR_SW_WAR
	.align		4
.L_14:
        /*0030*/ 	.byte	0x04, 0x36
        /*0032*/ 	.short	(.L_16 - .L_15)
.L_15:
        /*0034*/ 	.word	0x00000008
.L_16:


//--------------------- .nv.callgraph             --------------------------
	.section	.nv.callgraph,"",@"SHT_CUDA_CALLGRAPH"
	.align	4
	.sectionentsize	8
	.align		4
        /*0000*/ 	.word	0x00000000
	.align		4
        /*0004*/ 	.word	0xffffffff
	.align		4
        /*0008*/ 	.word	index@(_Z5hellov)
	.align		4
        /*000c*/ 	.word	index@(vprintf)
	.align		4
        /*0010*/ 	.word	0x00000000
	.align		4
        /*0014*/ 	.word	0xfffffffe
	.align		4
        /*0018*/ 	.word	0x00000000
	.align		4
        /*001c*/ 	.word	0xfffffffd
	.align		4
        /*0020*/ 	.word	0x00000000
	.align		4
        /*0024*/ 	.word	0xfffffffc


//--------------------- .nv.constant4             --------------------------
	.section	.nv.constant4,"a",@progbits
	.align	8
	.align		8
.nv.constant4:
        /*0000*/ 	.dword	vprintf
	.align		8
        /*0008*/ 	.dword	$str


//--------------------- .text._Z5hellov           --------------------------
	.section	.text._Z5hellov,"ax",@progbits
	.align	128
        .global         _Z5hellov
        .type           _Z5hellov,@function
        .size           _Z5hellov,(.L_x_2 - _Z5hellov)
        .other          _Z5hellov,@"STO_CUDA_ENTRY STV_DEFAULT"
_Z5hellov:
.text._Z5hellov:
[----:B------:R-:W0:Y:S01]  /*0000*/  LDC R1, c[0x0][0x37c] ;  /* 0x0000df00ff017b82 */ /* 0x000e220000000800 */
[----:B------:R-:W1:Y:S01]  /*0010*/  S2R R8, SR_TID.X ;  /* 0x0000000000087919 */ /* 0x000e620000002100 */
[----:B0-----:R-:W-:Y:S01]  /*0020*/  VIADD R1, R1, 0xfffffff8 ;  /* 0xfffffff801017836 */ /* 0x001fe20000000000 */
[----:B------:R-:W-:Y:S01]  /*0030*/  MOV R0, 0x0 ;  /* 0x0000000000007802 */ /* 0x000fe20000000f00 */
[----:B------:R-:W0:Y:S04]  /*0040*/  LDCU UR4, c[0x0][0x2f8] ;  /* 0x00005f00ff0477ac */ /* 0x000e280008000800 */
[----:B------:R2:W3:Y:S01]  /*0050*/  LDC.64 R2, c[0x4][R0] ;  /* 0x0100000000027b82 */ /* 0x0004e20000000a00 */
[----:B------:R-:W4:Y:S01]  /*0060*/  LDCU.64 UR6, c[0x4][0x8] ;  /* 0x01000100ff0677ac */ /* 0x000f220008000a00 */
[----:B------:R-:W5:Y:S01]  /*0070*/  LDCU UR5, c[0x0][0x2fc] ;  /* 0x00005f80ff0577ac */ /* 0x000f620008000800 */
[----:B0-----:R-:W-:Y:S01]  /*0080*/  IADD3 R6, P0, PT, R1, UR4, RZ ;  /* 0x0000000401067c10 */ /* 0x001fe2000ff1e0ff */
[----:B----4-:R-:W-:Y:S01]  /*0090*/  IMAD.U32 R4, RZ, RZ, UR6 ;  /* 0x00000006ff047e24 */ /* 0x010fe2000f8e00ff */
[----:B------:R-:W-:-:S03]  /*00a0*/  MOV R5, UR7 ;  /* 0x0000000700057c02 */ /* 0x000fc60008000f00 */
[----:B-----5:R-:W-:Y:S01]  /*00b0*/  IMAD.X R7, RZ, RZ, UR5, P0 ;  /* 0x00000005ff077e24 */ /* 0x020fe200080e06ff */
[----:B-1----:R2:W-:Y:S07]  /*00c0*/  STL [R1], R8 ;  /* 0x0000000801007387 */ /* 0x0025ee0000100800 */
[----:B------:R-:W-:-:S07]  /*00d0*/  LEPC R20, `(.L_x_0) ;  /* 0x000000001014794e */ /* 0x000fce0000000000 */
[----:B--23--:R-:W-:Y:S05]  /*00e0*/  CALL.ABS.NOINC R2 ;  /* 0x0000000002007343 */ /* 0x00cfea0003c00000 */
.L_x_0:
[----:B------:R-:W-:Y:S05]  /*00f0*/  EXIT ;  /* 0x000000000000794d */ /* 0x000fea0003800000 */
.L_x_1:
[----:B------:R-:W-:-:S00]  /*0100*/  BRA `(.L_x_1) ;  /* 0xfffffffc00fc7947 */ /* 0x000fc0000383ffff */
[----:B------:R-:W-:-:S00]  /*0110*/  NOP ;  /* 0x0000000000007918 */ /* 0x000fc00000000000 */
        /* <DEDUP_REMOVED lines=14> */
.L_x_2:


//--------------------- .nv.global.init           --------------------------
	.section	.nv.global.init,"aw",@progbits
.nv.global.init:
	.type		$str,@object
	.size		$str,(.L_0 - $str)
$str:
        /*0000*/ 	.byte	0x48, 0x65, 0x6c, 0x6c, 0x6f, 0x20, 0x66, 0x72, 0x6f, 0x6d, 0x20, 0x47, 0x50, 0x55, 0x20, 0x74
        /*0010*/ 	.byte	0x68, 0x72, 0x65, 0x61, 0x64, 0x20, 0x25, 0x64, 0x21, 0x0a, 0x00
.L_0:


//--------------------- .nv.shared.reserved.0     --------------------------
	.section	.nv.shared.reserved.0,"aw",@nobits
	.weak		__nv_reservedSMEM_offset_0_alias
	.size		__nv_reservedSMEM_offset_0_alias, 0, 64
	.other		__nv_reservedSMEM_offset_0_alias,@"STO_CUDA_RESERVED_SHARED STV_DEFAULT"
__nv_reservedSMEM_offset_0_alias:
	.zero		0
	.zero		64


//--------------------- .nv.constant0._Z5hellov   --------------------------
	.section	.nv.constant0._Z5hellov,"a",@progbits
	.sectionflags	@""
	.align	4
.nv.constant0._Z5hellov:
	.zero		896


//--------------------- SYMBOLS --------------------------

	.type		.nv.reservedSmem.offset0,@object
	.size		.nv.reservedSmem.offset0,0x4
	.type		vprintf,@function
